//
// Generated by NVIDIA NVVM Compiler
//
// Compiler Build ID: CL-36424714
// Cuda compilation tools, release 13.0, V13.0.88
// Based on NVVM 20.0.0
//

.version 9.0
.target sm_100
.address_size 64

	// .globl	_Z14stencil_sharedPdS_i
// _ZZ14stencil_sharedPdS_iE4temp has been demoted

.visible .entry _Z14stencil_sharedPdS_i(
	.param .u64 .ptr .align 1 _Z14stencil_sharedPdS_i_param_0,
	.param .u64 .ptr .align 1 _Z14stencil_sharedPdS_i_param_1,
	.param .u32 _Z14stencil_sharedPdS_i_param_2
)
{
	.reg .pred 	%p<6>;
	.reg .b32 	%r<11>;
	.reg .b64 	%rd<12>;
	.reg .b64 	%fd<44>;
	// demoted variable
	.shared .align 8 .b8 _ZZ14stencil_sharedPdS_iE4temp[4224];
	ld.param.u64 	%rd4, [_Z14stencil_sharedPdS_i_param_0];
	ld.param.u64 	%rd3, [_Z14stencil_sharedPdS_i_param_1];
	ld.param.u32 	%r4, [_Z14stencil_sharedPdS_i_param_2];
	cvta.to.global.u64 	%rd1, %rd4;
	mov.u32 	%r1, %tid.x;
	mov.u32 	%r5, %ctaid.x;
	mov.u32 	%r6, %ntid.x;
	mad.lo.s32 	%r2, %r5, %r6, %r1;
	setp.ge.s32 	%p1, %r2, %r4;
	shl.b32 	%r7, %r1, 3;
	mov.u32 	%r8, _ZZ14stencil_sharedPdS_iE4temp;
	add.s32 	%r3, %r8, %r7;
	@%p1 bra 	$L__BB0_7;
	mul.wide.s32 	%rd6, %r2, 8;
	add.s64 	%rd2, %rd1, %rd6;
	ld.global.f64 	%fd5, [%rd2];
	st.shared.f64 	[%r3+64], %fd5;
	setp.gt.u32 	%p2, %r1, 7;
	@%p2 bra 	$L__BB0_8;
	setp.lt.s32 	%p3, %r2, 8;
	mov.f64 	%fd42, 0d0000000000000000;
	@%p3 bra 	$L__BB0_4;
	add.s32 	%r9, %r2, -8;
	mul.wide.u32 	%rd7, %r9, 8;
	add.s64 	%rd8, %rd1, %rd7;
	ld.global.f64 	%fd42, [%rd8];
$L__BB0_4:
	st.shared.f64 	[%r3], %fd42;
	add.s32 	%r10, %r2, 512;
	setp.ge.s32 	%p4, %r10, %r4;
	mov.f64 	%fd43, 0d0000000000000000;
	@%p4 bra 	$L__BB0_6;
	ld.global.f64 	%fd43, [%rd2+4096];
$L__BB0_6:
	st.shared.f64 	[%r3+4160], %fd43;
	bra.uni 	$L__BB0_8;
$L__BB0_7:
	mov.b64 	%rd5, 0;
	st.shared.u64 	[%r3+64], %rd5;
$L__BB0_8:
	setp.ge.s32 	%p5, %r2, %r4;
	bar.sync 	0;
	@%p5 bra 	$L__BB0_10;
	ld.shared.f64 	%fd8, [%r3];
	add.f64 	%fd9, %fd8, 0d0000000000000000;
	ld.shared.f64 	%fd10, [%r3+8];
	add.f64 	%fd11, %fd9, %fd10;
	ld.shared.f64 	%fd12, [%r3+16];
	add.f64 	%fd13, %fd11, %fd12;
	ld.shared.f64 	%fd14, [%r3+24];
	add.f64 	%fd15, %fd13, %fd14;
	ld.shared.f64 	%fd16, [%r3+32];
	add.f64 	%fd17, %fd15, %fd16;
	ld.shared.f64 	%fd18, [%r3+40];
	add.f64 	%fd19, %fd17, %fd18;
	ld.shared.f64 	%fd20, [%r3+48];
	add.f64 	%fd21, %fd19, %fd20;
	ld.shared.f64 	%fd22, [%r3+56];
	add.f64 	%fd23, %fd21, %fd22;
	ld.shared.f64 	%fd24, [%r3+64];
	add.f64 	%fd25, %fd23, %fd24;
	ld.shared.f64 	%fd26, [%r3+72];
	add.f64 	%fd27, %fd25, %fd26;
	ld.shared.f64 	%fd28, [%r3+80];
	add.f64 	%fd29, %fd27, %fd28;
	ld.shared.f64 	%fd30, [%r3+88];
	add.f64 	%fd31, %fd29, %fd30;
	ld.shared.f64 	%fd32, [%r3+96];
	add.f64 	%fd33, %fd31, %fd32;
	ld.shared.f64 	%fd34, [%r3+104];
	add.f64 	%fd35, %fd33, %fd34;
	ld.shared.f64 	%fd36, [%r3+112];
	add.f64 	%fd37, %fd35, %fd36;
	ld.shared.f64 	%fd38, [%r3+120];
	add.f64 	%fd39, %fd37, %fd38;
	ld.shared.f64 	%fd40, [%r3+128];
	add.f64 	%fd41, %fd39, %fd40;
	cvta.to.global.u64 	%rd9, %rd3;
	mul.wide.s32 	%rd10, %r2, 8;
	add.s64 	%rd11, %rd9, %rd10;
	st.global.f64 	[%rd11], %fd41;
$L__BB0_10:
	ret;

}


// ===== COMPILED SASS (sm_100) =====

	.target	sm_100

	.elftype	@"ET_EXEC"


//--------------------- .note.nv.tkinfo           --------------------------
	.section	.note.nv.tkinfo,"",@"SHT_NOTE"
	.sectionflags	@"SHF_NOTE_NV_TKINFO"
	.tkinfo
        /*0018*/ 	.word	0x00000002
        /*0030*/ 	.string	""
        /*0030*/ 	.string	"ptxas"
        /*0030*/ 	.string	"Cuda compilation tools, release 13.0, V13.0.88"
        /*0030*/ 	.string	"Build cuda_13.0.r13.0/compiler.36424714_0"
        /*0030*/ 	.string	"-arch sm_100 -m 64 "



//--------------------- .note.nv.cuinfo           --------------------------
	.section	.note.nv.cuinfo,"",@"SHT_NOTE"
	.sectionflags	@"SHF_NOTE_NV_CUINFO"
        /*0018*/ 	.short	0x0002
        /*001a*/ 	.short	0x0064
        /*001c*/ 	.short	0x0082
	.zero		2


//--------------------- .nv.info                  --------------------------
	.section	.nv.info,"",@"SHT_CUDA_INFO"
	.align	4


	//----- nvinfo : EIATTR_REGCOUNT
	.align		4
        /*0000*/ 	.byte	0x04, 0x2f
        /*0002*/ 	.short	(.L_1 - .L_0)
	.align		4
.L_0:
        /*0004*/ 	.word	index@(_Z14stencil_sharedPdS_i)
        /*0008*/ 	.word	0x00000012


	//----- nvinfo : EIATTR_FRAME_SIZE
	.align		4
.L_1:
        /*000c*/ 	.byte	0x04, 0x11
        /*000e*/ 	.short	(.L_3 - .L_2)
	.align		4
.L_2:
        /*0010*/ 	.word	index@(_Z14stencil_sharedPdS_i)
        /*0014*/ 	.word	0x00000000


	//----- nvinfo : EIATTR_MIN_STACK_SIZE
	.align		4
.L_3:
        /*0018*/ 	.byte	0x04, 0x12
        /*001a*/ 	.short	(.L_5 - .L_4)
	.align		4
.L_4:
        /*001c*/ 	.word	index@(_Z14stencil_sharedPdS_i)
        /*0020*/ 	.word	0x00000000
.L_5:


//--------------------- .nv.compat                --------------------------
	.section	.nv.compat,"",@"SHT_CUDA_COMPAT_INFO"
	.align	4
        /*0000*/ 	.byte	0x02, 0x09, 0x00, 0x00, 0x02, 0x02, 0x01, 0x00, 0x02, 0x05, 0x05, 0x00, 0x03, 0x07, 0x01, 0x01
        /*0010*/ 	.byte	0x02, 0x03, 0x00, 0x00, 0x02, 0x06, 0x01, 0x00, 0x04, 0x0b, 0x08, 0x00, 0x01, 0x00, 0x00, 0x00
        /*0020*/ 	.byte	0x00, 0x00, 0x00, 0x00


//--------------------- .nv.info._Z14stencil_sharedPdS_i --------------------------
	.section	.nv.info._Z14stencil_sharedPdS_i,"",@"SHT_CUDA_INFO"
	.sectionflags	@""
	.align	4


	//----- nvinfo : EIATTR_CUDA_API_VERSION
	.align		4
        /*0000*/ 	.byte	0x04, 0x37
        /*0002*/ 	.short	(.L_7 - .L_6)
.L_6:
        /*0004*/ 	.word	0x00000082


	//----- nvinfo : EIATTR_KPARAM_INFO
	.align		4
.L_7:
        /*0008*/ 	.byte	0x04, 0x17
        /*000a*/ 	.short	(.L_9 - .L_8)
.L_8:
        /*000c*/ 	.word	0x00000000
        /*0010*/ 	.short	0x0002
        /*0012*/ 	.short	0x0010
        /*0014*/ 	.byte	0x00, 0xf0, 0x11, 0x00


	//----- nvinfo : EIATTR_KPARAM_INFO
	.align		4
.L_9:
        /*0018*/ 	.byte	0x04, 0x17
        /*001a*/ 	.short	(.L_11 - .L_10)
.L_10:
        /*001c*/ 	.word	0x00000000
        /*0020*/ 	.short	0x0001
        /*0022*/ 	.short	0x0008
        /*0024*/ 	.byte	0x00, 0xf5, 0x21, 0x00


	//----- nvinfo : EIATTR_KPARAM_INFO
	.align		4
.L_11:
        /*0028*/ 	.byte	0x04, 0x17
        /*002a*/ 	.short	(.L_13 - .L_12)
.L_12:
        /*002c*/ 	.word	0x00000000
        /*0030*/ 	.short	0x0000
        /*0032*/ 	.short	0x0000
        /*0034*/ 	.byte	0x00, 0xf5, 0x21, 0x00


	//----- nvinfo : EIATTR_SPARSE_MMA_MASK
	.align		4
.L_13:
        /*0038*/ 	.byte	0x03, 0x50
        /*003a*/ 	.short	0x0000


	//----- nvinfo : EIATTR_MAXREG_COUNT
	.align		4
        /*003c*/ 	.byte	0x03, 0x1b
        /*003e*/ 	.short	0x00ff


	//----- nvinfo : EIATTR_NUM_BARRIERS
	.align		4
        /*0040*/ 	.byte	0x02, 0x4c
        /*0042*/ 	.byte	0x01
	.zero		1


	//----- nvinfo : EIATTR_MERCURY_ISA_VERSION
	.align		4
        /*0044*/ 	.byte	0x03, 0x5f
        /*0046*/ 	.short	0x0101


	//----- nvinfo : EIATTR_VRC_CTA_INIT_COUNT
	.align		4
        /*0048*/ 	.byte	0x02, 0x4a
	.zero		1
	.zero		1


	//----- nvinfo : EIATTR_EXIT_INSTR_OFFSETS
	.align		4
        /*004c*/ 	.byte	0x04, 0x1c
        /*004e*/ 	.short	(.L_15 - .L_14)


	//   ....[0]....
.L_14:
        /*0050*/ 	.word	0x00000230


	//   ....[1]....
        /*0054*/ 	.word	0x00000490


	//----- nvinfo : EIATTR_CRS_STACK_SIZE
	.align		4
.L_15:
        /*0058*/ 	.byte	0x04, 0x1e
        /*005a*/ 	.short	(.L_17 - .L_16)
.L_16:
        /*005c*/ 	.word	0x00000000


	//----- nvinfo : EIATTR_CBANK_PARAM_SIZE
	.align		4
.L_17:
        /*0060*/ 	.byte	0x03, 0x19
        /*0062*/ 	.short	0x0014


	//----- nvinfo : EIATTR_PARAM_CBANK
	.align		4
        /*0064*/ 	.byte	0x04, 0x0a
        /*0066*/ 	.short	(.L_19 - .L_18)
	.align		4
.L_18:
        /*0068*/ 	.word	index@(.nv.constant0._Z14stencil_sharedPdS_i)
        /*006c*/ 	.short	0x0380
        /*006e*/ 	.short	0x0014


	//----- nvinfo : EIATTR_SW_WAR
	.align		4
.L_19:
        /*0070*/ 	.byte	0x04, 0x36
        /*0072*/ 	.short	(.L_21 - .L_20)
.L_20:
        /*0074*/ 	.word	0x00000008
.L_21:


//--------------------- .nv.callgraph             --------------------------
	.section	.nv.callgraph,"",@"SHT_CUDA_CALLGRAPH"
	.align	4
	.sectionentsize	8
	.align		4
        /*0000*/ 	.word	0x00000000
	.align		4
        /*0004*/ 	.word	0xffffffff
	.align		4
        /*0008*/ 	.word	0x00000000
	.align		4
        /*000c*/ 	.word	0xfffffffe
	.align		4
        /*0010*/ 	.word	0x00000000
	.align		4
        /*0014*/ 	.word	0xfffffffd
	.align		4
        /*0018*/ 	.word	0x00000000
	.align		4
        /*001c*/ 	.word	0xfffffffc


//--------------------- .text._Z14stencil_sharedPdS_i --------------------------
	.section	.text._Z14stencil_sharedPdS_i,"ax",@progbits
	.align	128
        .global         _Z14stencil_sharedPdS_i
        .type           _Z14stencil_sharedPdS_i,@function
        .size           _Z14stencil_sharedPdS_i,(.L_x_4 - _Z14stencil_sharedPdS_i)
        .other          _Z14stencil_sharedPdS_i,@"STO_CUDA_ENTRY STV_DEFAULT"
_Z14stencil_sharedPdS_i:
.text._Z14stencil_sharedPdS_i:
[----:B------:R-:W-:Y:S01]  /*0000*/  LDC R1, c[0x0][0x37c] ;  /* 0x0000df00ff017b82 */ /* 0x000fe20000000800 */
[----:B------:R-:W0:Y:S07]  /*0010*/  S2R R3, SR_TID.X ;  /* 0x0000000000037919 */ /* 0x000e2e0000002100 */
[----:B------:R-:W0:Y:S01]  /*0020*/  S2UR UR4, SR_CTAID.X ;  /* 0x00000000000479c3 */ /* 0x000e220000002500 */
[----:B------:R-:W1:Y:S01]  /*0030*/  LDCU UR8, c[0x0][0x390] ;  /* 0x00007200ff0877ac */ /* 0x000e620008000800 */
[----:B------:R-:W-:Y:S01]  /*0040*/  BSSY.RECONVERGENT B0, `(.L_x_0) ;  /* 0x000001d000007945 */ /* 0x000fe20003800200 */
[----:B------:R-:W2:Y:S05]  /*0050*/  LDCU.64 UR6, c[0x0][0x358] ;  /* 0x00006b00ff0677ac */ /* 0x000eaa0008000a00 */
[----:B------:R-:W0:Y:S08]  /*0060*/  LDC R0, c[0x0][0x360] ;  /* 0x0000d800ff007b82 */ /* 0x000e300000000800 */
[----:B------:R-:W3:Y:S01]  /*0070*/  S2UR UR5, SR_CgaCtaId ;  /* 0x00000000000579c3 */ /* 0x000ee20000008800 */
[----:B0-----:R-:W-:Y:S01]  /*0080*/  IMAD R0, R0, UR4, R3 ;  /* 0x0000000400007c24 */ /* 0x001fe2000f8e0203 */
[----:B------:R-:W-:-:S04]  /*0090*/  UMOV UR4, 0x400 ;  /* 0x0000040000047882 */ /* 0x000fc80000000000 */
[----:B-1----:R-:W-:Y:S01]  /*00a0*/  ISETP.GE.AND P0, PT, R0, UR8, PT ;  /* 0x0000000800007c0c */ /* 0x002fe2000bf06270 */
[----:B---3--:R-:W-:-:S06]  /*00b0*/  ULEA UR4, UR5, UR4, 0x18 ;  /* 0x0000000405047291 */ /* 0x008fcc000f8ec0ff */
[----:B------:R-:W-:-:S06]  /*00c0*/  LEA R2, R3, UR4, 0x3 ;  /* 0x0000000403027c11 */ /* 0x000fcc000f8e18ff */
[----:B--2---:R-:W-:Y:S05]  /*00d0*/  @P0 BRA `(.L_x_1) ;  /* 0x0000000000480947 */ /* 0x004fea0003800000 */
[----:B------:R-:W0:Y:S02]  /*00e0*/  LDC.64 R8, c[0x0][0x380] ;  /* 0x0000e000ff087b82 */ /* 0x000e240000000a00 */
[----:B0-----:R-:W-:-:S05]  /*00f0*/  IMAD.WIDE R4, R0, 0x8, R8 ;  /* 0x0000000800047825 */ /* 0x001fca00078e0208 */
[----:B------:R-:W2:Y:S01]  /*0100*/  LDG.E.64 R6, desc[UR6][R4.64] ;  /* 0x0000000604067981 */ /* 0x000ea2000c1e1b00 */
[----:B------:R-:W-:-:S03]  /*0110*/  ISETP.GT.U32.AND P1, PT, R3, 0x7, PT ;  /* 0x000000070300780c */ /* 0x000fc60003f24070 */
[----:B--2---:R1:W-:Y:S10]  /*0120*/  STS.64 [R2+0x40], R6 ;  /* 0x0000400602007388 */ /* 0x0043f40000000a00 */
[----:B------:R-:W-:Y:S05]  /*0130*/  @P1 BRA `(.L_x_2) ;  /* 0x0000000000341947 */ /* 0x000fea0003800000 */
[C---:B------:R-:W-:Y:S01]  /*0140*/  ISETP.GE.AND P1, PT, R0.reuse, 0x8, PT ;  /* 0x000000080000780c */ /* 0x040fe20003f26270 */
[----:B------:R-:W-:Y:S01]  /*0150*/  VIADD R3, R0, 0x200 ;  /* 0x0000020000037836 */ /* 0x000fe20000000000 */
[----:B------:R-:W-:Y:S02]  /*0160*/  CS2R R10, SRZ ;  /* 0x00000000000a7805 */ /* 0x000fe4000001ff00 */
[----:B-1----:R-:W-:Y:S02]  /*0170*/  CS2R R6, SRZ ;  /* 0x0000000000067805 */ /* 0x002fe4000001ff00 */
[----:B------:R-:W-:-:S07]  /*0180*/  ISETP.GE.AND P2, PT, R3, UR8, PT ;  /* 0x0000000803007c0c */ /* 0x000fce000bf46270 */
[----:B------:R-:W-:-:S04]  /*0190*/  @P1 VIADD R3, R0, 0xfffffff8 ;  /* 0xfffffff800031836 */ /* 0x000fc80000000000 */
[----:B------:R-:W-:Y:S02]  /*01a0*/  @P1 IMAD.WIDE.U32 R8, R3, 0x8, R8 ;  /* 0x0000000803081825 */ /* 0x000fe400078e0008 */
[----:B------:R-:W2:Y:S04]  /*01b0*/  @!P2 LDG.E.64 R10, desc[UR6][R4.64+0x1000] ;  /* 0x00100006040aa981 */ /* 0x000ea8000c1e1b00 */
[----:B------:R-:W3:Y:S04]  /*01c0*/  @P1 LDG.E.64 R6, desc[UR6][R8.64] ;  /* 0x0000000608061981 */ /* 0x000ee8000c1e1b00 */
[----:B--2---:R2:W-:Y:S04]  /*01d0*/  STS.64 [R2+0x1040], R10 ;  /* 0x0010400a02007388 */ /* 0x0045e80000000a00 */
[----:B---3--:R2:W-:Y:S01]  /*01e0*/  STS.64 [R2], R6 ;  /* 0x0000000602007388 */ /* 0x0085e20000000a00 */
[----:B------:R-:W-:Y:S05]  /*01f0*/  BRA `(.L_x_2) ;  /* 0x0000000000047947 */ /* 0x000fea0003800000 */
.L_x_1:
[----:B------:R0:W-:Y:S02]  /*0200*/  STS.64 [R2+0x40], RZ ;  /* 0x000040ff02007388 */ /* 0x0001e40000000a00 */
.L_x_2:
[----:B------:R-:W-:Y:S05]  /*0210*/  BSYNC.RECONVERGENT B0 ;  /* 0x0000000000007941 */ /* 0x000fea0003800200 */
.L_x_0:
[----:B------:R-:W-:Y:S06]  /*0220*/  BAR.SYNC.DEFER_BLOCKING 0x0 ;  /* 0x0000000000007b1d */ /* 0x000fec0000010000 */
[----:B------:R-:W-:Y:S05]  /*0230*/  @P0 EXIT ;  /* 0x000000000000094d */ /* 0x000fea0003800000 */
[----:B-12---:R-:W1:Y:S04]  /*0240*/  LDS.64 R6, [R2] ;  /* 0x0000000002067984 */ /* 0x006e680000000a00 */
[----:B------:R-:W2:Y:S04]  /*0250*/  LDS.64 R10, [R2+0x8] ;  /* 0x00000800020a7984 */ /* 0x000ea80000000a00 */
[----:B------:R-:W3:Y:S04]  /*0260*/  LDS.64 R12, [R2+0x10] ;  /* 0x00001000020c7984 */ /* 0x000ee80000000a00 */
[----:B------:R-:W4:Y:S04]  /*0270*/  LDS.64 R14, [R2+0x18] ;  /* 0x00001800020e7984 */ /* 0x000f280000000a00 */
[----:B------:R-:W5:Y:S01]  /*0280*/  LDS.64 R4, [R2+0x20] ;  /* 0x0000200002047984 */ /* 0x000f620000000a00 */
[----:B-1----:R-:W-:-:S03]  /*0290*/  DADD R8, RZ, R6 ;  /* 0x00000000ff087229 */ /* 0x002fc60000000006 */
[----:B------:R-:W1:Y:S05]  /*02a0*/  LDS.64 R6, [R2+0x28] ;  /* 0x0000280002067984 */ /* 0x000e6a0000000a00 */
[----:B--2---:R-:W-:Y:S02]  /*02b0*/  DADD R10, R8, R10 ;  /* 0x00000000080a7229 */ /* 0x004fe4000000000a */
[----:B------:R-:W2:Y:S06]  /*02c0*/  LDS.64 R8, [R2+0x30] ;  /* 0x0000300002087984 */ /* 0x000eac0000000a00 */
[----:B---3--:R-:W-:-:S02]  /*02d0*/  DADD R12, R10, R12 ;  /* 0x000000000a0c7229 */ /* 0x008fc4000000000c */
[----:B------:R-:W3:Y:S06]  /*02e0*/  LDS.64 R10, [R2+0x38] ;  /* 0x00003800020a7984 */ /* 0x000eec0000000a00 */
[----:B----4-:R-:W-:Y:S02]  /*02f0*/  DADD R14, R12, R14 ;  /* 0x000000000c0e7229 */ /* 0x010fe4000000000e */
[----:B------:R-:W4:Y:S06]  /*0300*/  LDS.64 R12, [R2+0x40] ;  /* 0x00004000020c7984 */ /* 0x000f2c0000000a00 */
[----:B-----5:R-:W-:Y:S01]  /*0310*/  DADD R14, R14, R4 ;  /* 0x000000000e0e7229 */ /* 0x020fe20000000004 */
[----:B------:R-:W5:Y:S07]  /*0320*/  LDS.64 R4, [R2+0x48] ;  /* 0x0000480002047984 */ /* 0x000f6e0000000a00 */
[----:B-1----:R-:W-:Y:S01]  /*0330*/  DADD R14, R14, R6 ;  /* 0x000000000e0e7229 */ /* 0x002fe20000000006 */
[----:B------:R-:W1:Y:S07]  /*0340*/  LDS.64 R6, [R2+0x50] ;  /* 0x0000500002067984 */ /* 0x000e6e0000000a00 */
[----:B--2---:R-:W-:Y:S01]  /*0350*/  DADD R14, R14, R8 ;  /* 0x000000000e0e7229 */ /* 0x004fe20000000008 */
[----:B------:R-:W2:Y:S07]  /*0360*/  LDS.64 R8, [R2+0x58] ;  /* 0x0000580002087984 */ /* 0x000eae0000000a00 */
[----:B---3--:R-:W-:Y:S01]  /*0370*/  DADD R14, R14, R10 ;  /* 0x000000000e0e7229 */ /* 0x008fe2000000000a */
[----:B------:R-:W3:Y:S07]  /*0380*/  LDS.64 R10, [R2+0x60] ;  /* 0x00006000020a7984 */ /* 0x000eee0000000a00 */
[----:B----4-:R-:W-:Y:S01]  /*0390*/  DADD R14, R14, R12 ;  /* 0x000000000e0e7229 */ /* 0x010fe2000000000c */
[----:B------:R-:W4:Y:S07]  /*03a0*/  LDS.64 R12, [R2+0x68] ;  /* 0x00006800020c7984 */ /* 0x000f2e0000000a00 */
[----:B-----5:R-:W-:Y:S01]  /*03b0*/  DADD R14, R14, R4 ;  /* 0x000000000e0e7229 */ /* 0x020fe20000000004 */
[----:B------:R-:W5:Y:S07]  /*03c0*/  LDS.64 R4, [R2+0x70] ;  /* 0x0000700002047984 */ /* 0x000f6e0000000a00 */
[----:B-1----:R-:W-:-:S02]  /*03d0*/  DADD R6, R14, R6 ;  /* 0x000000000e067229 */ /* 0x002fc40000000006 */
[----:B------:R-:W1:Y:S06]  /*03e0*/  LDS.64 R14, [R2+0x78] ;  /* 0x00007800020e7984 */ /* 0x000e6c0000000a00 */
[----:B--2---:R-:W-:Y:S01]  /*03f0*/  DADD R6, R6, R8 ;  /* 0x0000000006067229 */ /* 0x004fe20000000008 */
[----:B------:R-:W2:Y:S07]  /*0400*/  LDS.64 R8, [R2+0x80] ;  /* 0x0000800002087984 */ /* 0x000eae0000000a00 */
[----:B---3--:R-:W-:Y:S01]  /*0410*/  DADD R6, R6, R10 ;  /* 0x0000000006067229 */ /* 0x008fe2000000000a */
[----:B------:R-:W3:Y:S07]  /*0420*/  LDC.64 R10, c[0x0][0x388] ;  /* 0x0000e200ff0a7b82 */ /* 0x000eee0000000a00 */
[----:B----4-:R-:W-:-:S08]  /*0430*/  DADD R6, R6, R12 ;  /* 0x0000000006067229 */ /* 0x010fd0000000000c */
[----:B-----5:R-:W-:-:S08]  /*0440*/  DADD R4, R6, R4 ;  /* 0x0000000006047229 */ /* 0x020fd00000000004 */
[----:B-1----:R-:W-:Y:S01]  /*0450*/  DADD R4, R4, R14 ;  /* 0x0000000004047229 */ /* 0x002fe2000000000e */
[----:B---3--:R-:W-:-:S07]  /*0460*/  IMAD.WIDE R6, R0, 0x8, R10 ;  /* 0x0000000800067825 */ /* 0x008fce00078e020a */
[----:B--2---:R-:W-:-:S07]  /*0470*/  DADD R4, R4, R8 ;  /* 0x0000000004047229 */ /* 0x004fce0000000008 */
[----:B------:R-:W-:Y:S01]  /*0480*/  STG.E.64 desc[UR6][R6.64], R4 ;  /* 0x0000000406007986 */ /* 0x000fe2000c101b06 */
[----:B------:R-:W-:Y:S05]  /*0490*/  EXIT ;  /* 0x000000000000794d */ /* 0x000fea0003800000 */
.L_x_3:
[----:B------:R-:W-:-:S00]  /*04a0*/  BRA `(.L_x_3) ;  /* 0xfffffffc00fc7947 */ /* 0x000fc0000383ffff */
[----:B------:R-:W-:-:S00]  /*04b0*/  NOP ;  /* 0x0000000000007918 */ /* 0x000fc00000000000 */
        /* <DEDUP_REMOVED lines=12> */
.L_x_4:


//--------------------- .nv.shared._Z14stencil_sharedPdS_i --------------------------
	.section	.nv.shared._Z14stencil_sharedPdS_i,"aw",@nobits
	.sectionflags	@""
	.align	8
.nv.shared._Z14stencil_sharedPdS_i:
	.zero		5248


//--------------------- .nv.shared.reserved.0     --------------------------
	.section	.nv.shared.reserved.0,"aw",@nobits
	.weak		__nv_reservedSMEM_offset_0_alias
	.size		__nv_reservedSMEM_offset_0_alias, 0, 64
	.other		__nv_reservedSMEM_offset_0_alias,@"STO_CUDA_RESERVED_SHARED STV_DEFAULT"
__nv_reservedSMEM_offset_0_alias:
	.zero		0
	.zero		64


//--------------------- .nv.constant0._Z14stencil_sharedPdS_i --------------------------
	.section	.nv.constant0._Z14stencil_sharedPdS_i,"a",@progbits
	.sectionflags	@""
	.align	4
.nv.constant0._Z14stencil_sharedPdS_i:
	.zero		916


//--------------------- SYMBOLS --------------------------

	.type		.nv.reservedSmem.offset0,@object
	.size		.nv.reservedSmem.offset0,0x4
	.type		.nv.reservedSmem.cap,@object
	.size		.nv.reservedSmem.cap,0x4
